//
// Generated by NVIDIA NVVM Compiler
//
// Compiler Build ID: CL-36424714
// Cuda compilation tools, release 13.0, V13.0.88
// Based on NVVM 20.0.0
//

.version 9.0
.target sm_100
.address_size 64

	// .globl	_Z21br_cuda_device_kernelv

.visible .entry _Z21br_cuda_device_kernelv()
{


	ret;

}


// ===== COMPILED SASS (sm_100) =====

	.target	sm_100

	.elftype	@"ET_EXEC"


//--------------------- .note.nv.tkinfo           --------------------------
	.section	.note.nv.tkinfo,"",@"SHT_NOTE"
	.sectionflags	@"SHF_NOTE_NV_TKINFO"
	.tkinfo
        /*0018*/ 	.word	0x00000002
        /*0030*/ 	.string	""
        /*0030*/ 	.string	"ptxas"
        /*0030*/ 	.string	"Cuda compilation tools, release 13.0, V13.0.88"
        /*0030*/ 	.string	"Build cuda_13.0.r13.0/compiler.36424714_0"
        /*0030*/ 	.string	"-arch sm_100 -m 64 "



//--------------------- .note.nv.cuinfo           --------------------------
	.section	.note.nv.cuinfo,"",@"SHT_NOTE"
	.sectionflags	@"SHF_NOTE_NV_CUINFO"
        /*0018*/ 	.short	0x0002
        /*001a*/ 	.short	0x0064
        /*001c*/ 	.short	0x0082
	.zero		2


//--------------------- .nv.info                  --------------------------
	.section	.nv.info,"",@"SHT_CUDA_INFO"
	.align	4


	//----- nvinfo : EIATTR_REGCOUNT
	.align		4
        /*0000*/ 	.byte	0x04, 0x2f
        /*0002*/ 	.short	(.L_1 - .L_0)
	.align		4
.L_0:
        /*0004*/ 	.word	index@(_Z21br_cuda_device_kernelv)
        /*0008*/ 	.word	0x00000004


	//----- nvinfo : EIATTR_FRAME_SIZE
	.align		4
.L_1:
        /*000c*/ 	.byte	0x04, 0x11
        /*000e*/ 	.short	(.L_3 - .L_2)
	.align		4
.L_2:
        /*0010*/ 	.word	index@(_Z21br_cuda_device_kernelv)
        /*0014*/ 	.word	0x00000000


	//----- nvinfo : EIATTR_MIN_STACK_SIZE
	.align		4
.L_3:
        /*0018*/ 	.byte	0x04, 0x12
        /*001a*/ 	.short	(.L_5 - .L_4)
	.align		4
.L_4:
        /*001c*/ 	.word	index@(_Z21br_cuda_device_kernelv)
        /*0020*/ 	.word	0x00000000
.L_5:


//--------------------- .nv.compat                --------------------------
	.section	.nv.compat,"",@"SHT_CUDA_COMPAT_INFO"
	.align	4
        /*0000*/ 	.byte	0x02, 0x09, 0x00, 0x00, 0x02, 0x02, 0x01, 0x00, 0x02, 0x05, 0x05, 0x00, 0x03, 0x07, 0x01, 0x01
        /*0010*/ 	.byte	0x02, 0x03, 0x00, 0x00, 0x02, 0x06, 0x01, 0x00, 0x04, 0x0b, 0x08, 0x00, 0x09, 0x00, 0x00, 0x00
        /*0020*/ 	.byte	0x00, 0x00, 0x00, 0x00


//--------------------- .nv.info._Z21br_cuda_device_kernelv --------------------------
	.section	.nv.info._Z21br_cuda_device_kernelv,"",@"SHT_CUDA_INFO"
	.sectionflags	@""
	.align	4


	//----- nvinfo : EIATTR_CUDA_API_VERSION
	.align		4
        /*0000*/ 	.byte	0x04, 0x37
        /*0002*/ 	.short	(.L_7 - .L_6)
.L_6:
        /*0004*/ 	.word	0x00000082


	//----- nvinfo : EIATTR_SPARSE_MMA_MASK
	.align		4
.L_7:
        /*0008*/ 	.byte	0x03, 0x50
        /*000a*/ 	.short	0x0000


	//----- nvinfo : EIATTR_MAXREG_COUNT
	.align		4
        /*000c*/ 	.byte	0x03, 0x1b
        /*000e*/ 	.short	0x00ff


	//----- nvinfo : EIATTR_MERCURY_ISA_VERSION
	.align		4
        /*0010*/ 	.byte	0x03, 0x5f
        /*0012*/ 	.short	0x0101


	//----- nvinfo : EIATTR_VRC_CTA_INIT_COUNT
	.align		4
        /*0014*/ 	.byte	0x02, 0x4a
	.zero		1
	.zero		1


	//----- nvinfo : EIATTR_EXIT_INSTR_OFFSETS
	.align		4
        /*0018*/ 	.byte	0x04, 0x1c
        /*001a*/ 	.short	(.L_9 - .L_8)


	//   ....[0]....
.L_8:
        /*001c*/ 	.word	0x00000010


	//----- nvinfo : EIATTR_SW_WAR
	.align		4
.L_9:
        /*0020*/ 	.byte	0x04, 0x36
        /*0022*/ 	.short	(.L_11 - .L_10)
.L_10:
        /*0024*/ 	.word	0x00000008
.L_11:


//--------------------- .nv.callgraph             --------------------------
	.section	.nv.callgraph,"",@"SHT_CUDA_CALLGRAPH"
	.align	4
	.sectionentsize	8
	.align		4
        /*0000*/ 	.word	0x00000000
	.align		4
        /*0004*/ 	.word	0xffffffff
	.align		4
        /*0008*/ 	.word	0x00000000
	.align		4
        /*000c*/ 	.word	0xfffffffe
	.align		4
        /*0010*/ 	.word	0x00000000
	.align		4
        /*0014*/ 	.word	0xfffffffd
	.align		4
        /*0018*/ 	.word	0x00000000
	.align		4
        /*001c*/ 	.word	0xfffffffc


//--------------------- .text._Z21br_cuda_device_kernelv --------------------------
	.section	.text._Z21br_cuda_device_kernelv,"ax",@progbits
	.align	128
        .global         _Z21br_cuda_device_kernelv
        .type           _Z21br_cuda_device_kernelv,@function
        .size           _Z21br_cuda_device_kernelv,(.L_x_1 - _Z21br_cuda_device_kernelv)
        .other          _Z21br_cuda_device_kernelv,@"STO_CUDA_ENTRY STV_DEFAULT"
_Z21br_cuda_device_kernelv:
.text._Z21br_cuda_device_kernelv:
[----:B------:R-:W-:Y:S01]  /*0000*/  LDC R1, c[0x0][0x37c] ;  /* 0x0000df00ff017b82 */ /* 0x000fe20000000800 */
[----:B------:R-:W-:Y:S05]  /*0010*/  EXIT ;  /* 0x000000000000794d */ /* 0x000fea0003800000 */
.L_x_0:
[----:B------:R-:W-:-:S00]  /*0020*/  BRA `(.L_x_0) ;  /* 0xfffffffc00fc7947 */ /* 0x000fc0000383ffff */
[----:B------:R-:W-:-:S00]  /*0030*/  NOP ;  /* 0x0000000000007918 */ /* 0x000fc00000000000 */
        /* <DEDUP_REMOVED lines=12> */
.L_x_1:


//--------------------- .nv.shared.reserved.0     --------------------------
	.section	.nv.shared.reserved.0,"aw",@nobits
	.weak		__nv_reservedSMEM_offset_0_alias
	.size		__nv_reservedSMEM_offset_0_alias, 0, 64
	.other		__nv_reservedSMEM_offset_0_alias,@"STO_CUDA_RESERVED_SHARED STV_DEFAULT"
__nv_reservedSMEM_offset_0_alias:
	.zero		0
	.zero		64


//--------------------- .nv.constant0._Z21br_cuda_device_kernelv --------------------------
	.section	.nv.constant0._Z21br_cuda_device_kernelv,"a",@progbits
	.sectionflags	@""
	.align	4
.nv.constant0._Z21br_cuda_device_kernelv:
	.zero		896


//--------------------- SYMBOLS --------------------------

	.type		.nv.reservedSmem.offset0,@object
	.size		.nv.reservedSmem.offset0,0x4
